//
// Generated by NVIDIA NVVM Compiler
//
// Compiler Build ID: CL-36424714
// Cuda compilation tools, release 13.0, V13.0.88
// Based on NVVM 20.0.0
//

.version 9.0
.target sm_100
.address_size 64

	// .globl	_Z24matrixMulOnGPUWithSharedPfS_S_jjj
// _ZZ24matrixMulOnGPUWithSharedPfS_S_jjjE8SubMat_A has been demoted
// _ZZ24matrixMulOnGPUWithSharedPfS_S_jjjE8SubMat_B has been demoted

.visible .entry _Z24matrixMulOnGPUWithSharedPfS_S_jjj(
	.param .u64 .ptr .align 1 _Z24matrixMulOnGPUWithSharedPfS_S_jjj_param_0,
	.param .u64 .ptr .align 1 _Z24matrixMulOnGPUWithSharedPfS_S_jjj_param_1,
	.param .u64 .ptr .align 1 _Z24matrixMulOnGPUWithSharedPfS_S_jjj_param_2,
	.param .u32 _Z24matrixMulOnGPUWithSharedPfS_S_jjj_param_3,
	.param .u32 _Z24matrixMulOnGPUWithSharedPfS_S_jjj_param_4,
	.param .u32 _Z24matrixMulOnGPUWithSharedPfS_S_jjj_param_5
)
{
	.reg .pred 	%p<4>;
	.reg .b32 	%r<38>;
	.reg .b32 	%f<105>;
	.reg .b64 	%rd<13>;
	// demoted variable
	.shared .align 4 .b8 _ZZ24matrixMulOnGPUWithSharedPfS_S_jjjE8SubMat_A[4096];
	// demoted variable
	.shared .align 4 .b8 _ZZ24matrixMulOnGPUWithSharedPfS_S_jjjE8SubMat_B[4096];
	ld.param.u64 	%rd3, [_Z24matrixMulOnGPUWithSharedPfS_S_jjj_param_0];
	ld.param.u64 	%rd4, [_Z24matrixMulOnGPUWithSharedPfS_S_jjj_param_1];
	ld.param.u64 	%rd5, [_Z24matrixMulOnGPUWithSharedPfS_S_jjj_param_2];
	ld.param.u32 	%r26, [_Z24matrixMulOnGPUWithSharedPfS_S_jjj_param_3];
	ld.param.u32 	%r24, [_Z24matrixMulOnGPUWithSharedPfS_S_jjj_param_4];
	ld.param.u32 	%r25, [_Z24matrixMulOnGPUWithSharedPfS_S_jjj_param_5];
	mov.u32 	%r27, %ctaid.y;
	mov.u32 	%r1, %ntid.y;
	mul.lo.s32 	%r2, %r27, %r1;
	mov.u32 	%r3, %tid.y;
	add.s32 	%r4, %r2, %r3;
	mov.u32 	%r28, %ctaid.x;
	mov.u32 	%r5, %ntid.x;
	mov.u32 	%r6, %tid.x;
	mad.lo.s32 	%r7, %r28, %r5, %r6;
	mad.lo.s32 	%r8, %r25, %r4, %r7;
	mul.lo.s32 	%r29, %r25, %r26;
	setp.ge.u32 	%p1, %r8, %r29;
	@%p1 bra 	$L__BB0_5;
	mul.lo.s32 	%r37, %r24, %r2;
	add.s32 	%r30, %r24, %r37;
	add.s32 	%r10, %r30, -1;
	setp.ge.s32 	%p2, %r37, %r10;
	mov.f32 	%f104, 0f00000000;
	@%p2 bra 	$L__BB0_4;
	shl.b32 	%r31, %r3, 7;
	mov.u32 	%r32, _ZZ24matrixMulOnGPUWithSharedPfS_S_jjjE8SubMat_A;
	add.s32 	%r11, %r32, %r31;
	shl.b32 	%r33, %r6, 2;
	add.s32 	%r12, %r11, %r33;
	mov.u32 	%r34, _ZZ24matrixMulOnGPUWithSharedPfS_S_jjjE8SubMat_B;
	add.s32 	%r14, %r34, %r33;
	add.s32 	%r13, %r14, %r31;
	mad.lo.s32 	%r36, %r25, %r3, %r7;
	mad.lo.s32 	%r35, %r24, %r4, %r6;
	cvta.to.global.u64 	%rd1, %rd3;
	cvta.to.global.u64 	%rd2, %rd4;
	mul.lo.s32 	%r17, %r25, %r1;
	mov.f32 	%f104, 0f00000000;
$L__BB0_3:
	mul.wide.u32 	%rd6, %r35, 4;
	add.s64 	%rd7, %rd1, %rd6;
	ld.global.f32 	%f6, [%rd7];
	st.shared.f32 	[%r12], %f6;
	mul.wide.u32 	%rd8, %r36, 4;
	add.s64 	%rd9, %rd2, %rd8;
	ld.global.f32 	%f7, [%rd9];
	st.shared.f32 	[%r13], %f7;
	bar.sync 	0;
	ld.shared.f32 	%f8, [%r11];
	ld.shared.f32 	%f9, [%r14];
	fma.rn.f32 	%f10, %f8, %f9, %f104;
	ld.shared.f32 	%f11, [%r11+4];
	ld.shared.f32 	%f12, [%r14+128];
	fma.rn.f32 	%f13, %f11, %f12, %f10;
	ld.shared.f32 	%f14, [%r11+8];
	ld.shared.f32 	%f15, [%r14+256];
	fma.rn.f32 	%f16, %f14, %f15, %f13;
	ld.shared.f32 	%f17, [%r11+12];
	ld.shared.f32 	%f18, [%r14+384];
	fma.rn.f32 	%f19, %f17, %f18, %f16;
	ld.shared.f32 	%f20, [%r11+16];
	ld.shared.f32 	%f21, [%r14+512];
	fma.rn.f32 	%f22, %f20, %f21, %f19;
	ld.shared.f32 	%f23, [%r11+20];
	ld.shared.f32 	%f24, [%r14+640];
	fma.rn.f32 	%f25, %f23, %f24, %f22;
	ld.shared.f32 	%f26, [%r11+24];
	ld.shared.f32 	%f27, [%r14+768];
	fma.rn.f32 	%f28, %f26, %f27, %f25;
	ld.shared.f32 	%f29, [%r11+28];
	ld.shared.f32 	%f30, [%r14+896];
	fma.rn.f32 	%f31, %f29, %f30, %f28;
	ld.shared.f32 	%f32, [%r11+32];
	ld.shared.f32 	%f33, [%r14+1024];
	fma.rn.f32 	%f34, %f32, %f33, %f31;
	ld.shared.f32 	%f35, [%r11+36];
	ld.shared.f32 	%f36, [%r14+1152];
	fma.rn.f32 	%f37, %f35, %f36, %f34;
	ld.shared.f32 	%f38, [%r11+40];
	ld.shared.f32 	%f39, [%r14+1280];
	fma.rn.f32 	%f40, %f38, %f39, %f37;
	ld.shared.f32 	%f41, [%r11+44];
	ld.shared.f32 	%f42, [%r14+1408];
	fma.rn.f32 	%f43, %f41, %f42, %f40;
	ld.shared.f32 	%f44, [%r11+48];
	ld.shared.f32 	%f45, [%r14+1536];
	fma.rn.f32 	%f46, %f44, %f45, %f43;
	ld.shared.f32 	%f47, [%r11+52];
	ld.shared.f32 	%f48, [%r14+1664];
	fma.rn.f32 	%f49, %f47, %f48, %f46;
	ld.shared.f32 	%f50, [%r11+56];
	ld.shared.f32 	%f51, [%r14+1792];
	fma.rn.f32 	%f52, %f50, %f51, %f49;
	ld.shared.f32 	%f53, [%r11+60];
	ld.shared.f32 	%f54, [%r14+1920];
	fma.rn.f32 	%f55, %f53, %f54, %f52;
	ld.shared.f32 	%f56, [%r11+64];
	ld.shared.f32 	%f57, [%r14+2048];
	fma.rn.f32 	%f58, %f56, %f57, %f55;
	ld.shared.f32 	%f59, [%r11+68];
	ld.shared.f32 	%f60, [%r14+2176];
	fma.rn.f32 	%f61, %f59, %f60, %f58;
	ld.shared.f32 	%f62, [%r11+72];
	ld.shared.f32 	%f63, [%r14+2304];
	fma.rn.f32 	%f64, %f62, %f63, %f61;
	ld.shared.f32 	%f65, [%r11+76];
	ld.shared.f32 	%f66, [%r14+2432];
	fma.rn.f32 	%f67, %f65, %f66, %f64;
	ld.shared.f32 	%f68, [%r11+80];
	ld.shared.f32 	%f69, [%r14+2560];
	fma.rn.f32 	%f70, %f68, %f69, %f67;
	ld.shared.f32 	%f71, [%r11+84];
	ld.shared.f32 	%f72, [%r14+2688];
	fma.rn.f32 	%f73, %f71, %f72, %f70;
	ld.shared.f32 	%f74, [%r11+88];
	ld.shared.f32 	%f75, [%r14+2816];
	fma.rn.f32 	%f76, %f74, %f75, %f73;
	ld.shared.f32 	%f77, [%r11+92];
	ld.shared.f32 	%f78, [%r14+2944];
	fma.rn.f32 	%f79, %f77, %f78, %f76;
	ld.shared.f32 	%f80, [%r11+96];
	ld.shared.f32 	%f81, [%r14+3072];
	fma.rn.f32 	%f82, %f80, %f81, %f79;
	ld.shared.f32 	%f83, [%r11+100];
	ld.shared.f32 	%f84, [%r14+3200];
	fma.rn.f32 	%f85, %f83, %f84, %f82;
	ld.shared.f32 	%f86, [%r11+104];
	ld.shared.f32 	%f87, [%r14+3328];
	fma.rn.f32 	%f88, %f86, %f87, %f85;
	ld.shared.f32 	%f89, [%r11+108];
	ld.shared.f32 	%f90, [%r14+3456];
	fma.rn.f32 	%f91, %f89, %f90, %f88;
	ld.shared.f32 	%f92, [%r11+112];
	ld.shared.f32 	%f93, [%r14+3584];
	fma.rn.f32 	%f94, %f92, %f93, %f91;
	ld.shared.f32 	%f95, [%r11+116];
	ld.shared.f32 	%f96, [%r14+3712];
	fma.rn.f32 	%f97, %f95, %f96, %f94;
	ld.shared.f32 	%f98, [%r11+120];
	ld.shared.f32 	%f99, [%r14+3840];
	fma.rn.f32 	%f100, %f98, %f99, %f97;
	ld.shared.f32 	%f101, [%r11+124];
	ld.shared.f32 	%f102, [%r14+3968];
	fma.rn.f32 	%f104, %f101, %f102, %f100;
	bar.sync 	0;
	add.s32 	%r37, %r37, %r5;
	add.s32 	%r36, %r36, %r17;
	add.s32 	%r35, %r35, %r5;
	setp.lt.s32 	%p3, %r37, %r10;
	@%p3 bra 	$L__BB0_3;
$L__BB0_4:
	cvta.to.global.u64 	%rd10, %rd5;
	mul.wide.u32 	%rd11, %r8, 4;
	add.s64 	%rd12, %rd10, %rd11;
	st.global.f32 	[%rd12], %f104;
$L__BB0_5:
	ret;

}


// ===== COMPILED SASS (sm_100) =====

	.target	sm_100

	.elftype	@"ET_EXEC"


//--------------------- .note.nv.tkinfo           --------------------------
	.section	.note.nv.tkinfo,"",@"SHT_NOTE"
	.sectionflags	@"SHF_NOTE_NV_TKINFO"
	.tkinfo
        /*0018*/ 	.word	0x00000002
        /*0030*/ 	.string	""
        /*0030*/ 	.string	"ptxas"
        /*0030*/ 	.string	"Cuda compilation tools, release 13.0, V13.0.88"
        /*0030*/ 	.string	"Build cuda_13.0.r13.0/compiler.36424714_0"
        /*0030*/ 	.string	"-arch sm_100 -m 64 "



//--------------------- .note.nv.cuinfo           --------------------------
	.section	.note.nv.cuinfo,"",@"SHT_NOTE"
	.sectionflags	@"SHF_NOTE_NV_CUINFO"
        /*0018*/ 	.short	0x0002
        /*001a*/ 	.short	0x0064
        /*001c*/ 	.short	0x0082
	.zero		2


//--------------------- .nv.info                  --------------------------
	.section	.nv.info,"",@"SHT_CUDA_INFO"
	.align	4


	//----- nvinfo : EIATTR_REGCOUNT
	.align		4
        /*0000*/ 	.byte	0x04, 0x2f
        /*0002*/ 	.short	(.L_1 - .L_0)
	.align		4
.L_0:
        /*0004*/ 	.word	index@(_Z24matrixMulOnGPUWithSharedPfS_S_jjj)
        /*0008*/ 	.word	0x00000020


	//----- nvinfo : EIATTR_FRAME_SIZE
	.align		4
.L_1:
        /*000c*/ 	.byte	0x04, 0x11
        /*000e*/ 	.short	(.L_3 - .L_2)
	.align		4
.L_2:
        /*0010*/ 	.word	index@(_Z24matrixMulOnGPUWithSharedPfS_S_jjj)
        /*0014*/ 	.word	0x00000000


	//----- nvinfo : EIATTR_MIN_STACK_SIZE
	.align		4
.L_3:
        /*0018*/ 	.byte	0x04, 0x12
        /*001a*/ 	.short	(.L_5 - .L_4)
	.align		4
.L_4:
        /*001c*/ 	.word	index@(_Z24matrixMulOnGPUWithSharedPfS_S_jjj)
        /*0020*/ 	.word	0x00000000
.L_5:


//--------------------- .nv.compat                --------------------------
	.section	.nv.compat,"",@"SHT_CUDA_COMPAT_INFO"
	.align	4
        /*0000*/ 	.byte	0x02, 0x09, 0x00, 0x00, 0x02, 0x02, 0x01, 0x00, 0x02, 0x05, 0x05, 0x00, 0x03, 0x07, 0x01, 0x01
        /*0010*/ 	.byte	0x02, 0x03, 0x00, 0x00, 0x02, 0x06, 0x01, 0x00, 0x04, 0x0b, 0x08, 0x00, 0x09, 0x00, 0x00, 0x00
        /*0020*/ 	.byte	0x00, 0x00, 0x00, 0x00


//--------------------- .nv.info._Z24matrixMulOnGPUWithSharedPfS_S_jjj --------------------------
	.section	.nv.info._Z24matrixMulOnGPUWithSharedPfS_S_jjj,"",@"SHT_CUDA_INFO"
	.sectionflags	@""
	.align	4


	//----- nvinfo : EIATTR_CUDA_API_VERSION
	.align		4
        /*0000*/ 	.byte	0x04, 0x37
        /*0002*/ 	.short	(.L_7 - .L_6)
.L_6:
        /*0004*/ 	.word	0x00000082


	//----- nvinfo : EIATTR_KPARAM_INFO
	.align		4
.L_7:
        /*0008*/ 	.byte	0x04, 0x17
        /*000a*/ 	.short	(.L_9 - .L_8)
.L_8:
        /*000c*/ 	.word	0x00000000
        /*0010*/ 	.short	0x0005
        /*0012*/ 	.short	0x0020
        /*0014*/ 	.byte	0x00, 0xf0, 0x11, 0x00


	//----- nvinfo : EIATTR_KPARAM_INFO
	.align		4
.L_9:
        /*0018*/ 	.byte	0x04, 0x17
        /*001a*/ 	.short	(.L_11 - .L_10)
.L_10:
        /*001c*/ 	.word	0x00000000
        /*0020*/ 	.short	0x0004
        /*0022*/ 	.short	0x001c
        /*0024*/ 	.byte	0x00, 0xf0, 0x11, 0x00


	//----- nvinfo : EIATTR_KPARAM_INFO
	.align		4
.L_11:
        /*0028*/ 	.byte	0x04, 0x17
        /*002a*/ 	.short	(.L_13 - .L_12)
.L_12:
        /*002c*/ 	.word	0x00000000
        /*0030*/ 	.short	0x0003
        /*0032*/ 	.short	0x0018
        /*0034*/ 	.byte	0x00, 0xf0, 0x11, 0x00


	//----- nvinfo : EIATTR_KPARAM_INFO
	.align		4
.L_13:
        /*0038*/ 	.byte	0x04, 0x17
        /*003a*/ 	.short	(.L_15 - .L_14)
.L_14:
        /*003c*/ 	.word	0x00000000
        /*0040*/ 	.short	0x0002
        /*0042*/ 	.short	0x0010
        /*0044*/ 	.byte	0x00, 0xf5, 0x21, 0x00


	//----- nvinfo : EIATTR_KPARAM_INFO
	.align		4
.L_15:
        /*0048*/ 	.byte	0x04, 0x17
        /*004a*/ 	.short	(.L_17 - .L_16)
.L_16:
        /*004c*/ 	.word	0x00000000
        /*0050*/ 	.short	0x0001
        /*0052*/ 	.short	0x0008
        /*0054*/ 	.byte	0x00, 0xf5, 0x21, 0x00


	//----- nvinfo : EIATTR_KPARAM_INFO
	.align		4
.L_17:
        /*0058*/ 	.byte	0x04, 0x17
        /*005a*/ 	.short	(.L_19 - .L_18)
.L_18:
        /*005c*/ 	.word	0x00000000
        /*0060*/ 	.short	0x0000
        /*0062*/ 	.short	0x0000
        /*0064*/ 	.byte	0x00, 0xf5, 0x21, 0x00


	//----- nvinfo : EIATTR_SPARSE_MMA_MASK
	.align		4
.L_19:
        /*0068*/ 	.byte	0x03, 0x50
        /*006a*/ 	.short	0x0000


	//----- nvinfo : EIATTR_MAXREG_COUNT
	.align		4
        /*006c*/ 	.byte	0x03, 0x1b
        /*006e*/ 	.short	0x00ff


	//----- nvinfo : EIATTR_NUM_BARRIERS
	.align		4
        /*0070*/ 	.byte	0x02, 0x4c
        /*0072*/ 	.byte	0x01
	.zero		1


	//----- nvinfo : EIATTR_MERCURY_ISA_VERSION
	.align		4
        /*0074*/ 	.byte	0x03, 0x5f
        /*0076*/ 	.short	0x0101


	//----- nvinfo : EIATTR_VRC_CTA_INIT_COUNT
	.align		4
        /*0078*/ 	.byte	0x02, 0x4a
	.zero		1
	.zero		1


	//----- nvinfo : EIATTR_EXIT_INSTR_OFFSETS
	.align		4
        /*007c*/ 	.byte	0x04, 0x1c
        /*007e*/ 	.short	(.L_21 - .L_20)


	//   ....[0]....
.L_20:
        /*0080*/ 	.word	0x000000f0


	//   ....[1]....
        /*0084*/ 	.word	0x000007e0


	//----- nvinfo : EIATTR_CBANK_PARAM_SIZE
	.align		4
.L_21:
        /*0088*/ 	.byte	0x03, 0x19
        /*008a*/ 	.short	0x0024


	//----- nvinfo : EIATTR_PARAM_CBANK
	.align		4
        /*008c*/ 	.byte	0x04, 0x0a
        /*008e*/ 	.short	(.L_23 - .L_22)
	.align		4
.L_22:
        /*0090*/ 	.word	index@(.nv.constant0._Z24matrixMulOnGPUWithSharedPfS_S_jjj)
        /*0094*/ 	.short	0x0380
        /*0096*/ 	.short	0x0024


	//----- nvinfo : EIATTR_SW_WAR
	.align		4
.L_23:
        /*0098*/ 	.byte	0x04, 0x36
        /*009a*/ 	.short	(.L_25 - .L_24)
.L_24:
        /*009c*/ 	.word	0x00000008
.L_25:


//--------------------- .nv.callgraph             --------------------------
	.section	.nv.callgraph,"",@"SHT_CUDA_CALLGRAPH"
	.align	4
	.sectionentsize	8
	.align		4
        /*0000*/ 	.word	0x00000000
	.align		4
        /*0004*/ 	.word	0xffffffff
	.align		4
        /*0008*/ 	.word	0x00000000
	.align		4
        /*000c*/ 	.word	0xfffffffe
	.align		4
        /*0010*/ 	.word	0x00000000
	.align		4
        /*0014*/ 	.word	0xfffffffd
	.align		4
        /*0018*/ 	.word	0x00000000
	.align		4
        /*001c*/ 	.word	0xfffffffc


//--------------------- .text._Z24matrixMulOnGPUWithSharedPfS_S_jjj --------------------------
	.section	.text._Z24matrixMulOnGPUWithSharedPfS_S_jjj,"ax",@progbits
	.align	128
        .global         _Z24matrixMulOnGPUWithSharedPfS_S_jjj
        .type           _Z24matrixMulOnGPUWithSharedPfS_S_jjj,@function
        .size           _Z24matrixMulOnGPUWithSharedPfS_S_jjj,(.L_x_3 - _Z24matrixMulOnGPUWithSharedPfS_S_jjj)
        .other          _Z24matrixMulOnGPUWithSharedPfS_S_jjj,@"STO_CUDA_ENTRY STV_DEFAULT"
_Z24matrixMulOnGPUWithSharedPfS_S_jjj:
.text._Z24matrixMulOnGPUWithSharedPfS_S_jjj:
[----:B------:R-:W-:Y:S01]  /*0000*/  LDC R1, c[0x0][0x37c] ;  /* 0x0000df00ff017b82 */ /* 0x000fe20000000800 */
[----:B------:R-:W0:Y:S07]  /*0010*/  S2R R9, SR_TID.Y ;  /* 0x0000000000097919 */ /* 0x000e2e0000002200 */
[----:B------:R-:W1:Y:S01]  /*0020*/  S2UR UR4, SR_CTAID.Y ;  /* 0x00000000000479c3 */ /* 0x000e620000002600 */
[----:B------:R-:W1:Y:S01]  /*0030*/  LDCU UR9, c[0x0][0x364] ;  /* 0x00006c80ff0977ac */ /* 0x000e620008000800 */
[----:B------:R-:W2:Y:S01]  /*0040*/  S2R R11, SR_TID.X ;  /* 0x00000000000b7919 */ /* 0x000ea20000002100 */
[----:B------:R-:W3:Y:S05]  /*0050*/  LDCU UR6, c[0x0][0x398] ;  /* 0x00007300ff0677ac */ /* 0x000eea0008000800 */
[----:B------:R-:W2:Y:S08]  /*0060*/  S2UR UR5, SR_CTAID.X ;  /* 0x00000000000579c3 */ /* 0x000eb00000002500 */
[----:B------:R-:W2:Y:S08]  /*0070*/  LDC R0, c[0x0][0x360] ;  /* 0x0000d800ff007b82 */ /* 0x000eb00000000800 */
[----:B------:R-:W3:Y:S01]  /*0080*/  LDC R2, c[0x0][0x3a0] ;  /* 0x0000e800ff027b82 */ /* 0x000ee20000000800 */
[----:B-1----:R-:W-:-:S06]  /*0090*/  UIMAD UR4, UR4, UR9, URZ ;  /* 0x00000009040472a4 */ /* 0x002fcc000f8e02ff */
[----:B0-----:R-:W-:Y:S01]  /*00a0*/  IADD3 R3, PT, PT, R9, UR4, RZ ;  /* 0x0000000409037c10 */ /* 0x001fe2000fffe0ff */
[----:B--2---:R-:W-:Y:S02]  /*00b0*/  IMAD R5, R0, UR5, R11 ;  /* 0x0000000500057c24 */ /* 0x004fe4000f8e020b */
[----:B---3--:R-:W-:Y:S02]  /*00c0*/  IMAD R7, R2, UR6, RZ ;  /* 0x0000000602077c24 */ /* 0x008fe4000f8e02ff */
[----:B------:R-:W-:-:S05]  /*00d0*/  IMAD R18, R3, R2, R5 ;  /* 0x0000000203127224 */ /* 0x000fca00078e0205 */
[----:B------:R-:W-:-:S13]  /*00e0*/  ISETP.GE.U32.AND P0, PT, R18, R7, PT ;  /* 0x000000071200720c */ /* 0x000fda0003f06070 */
[----:B------:R-:W-:Y:S05]  /*00f0*/  @P0 EXIT ;  /* 0x000000000000094d */ /* 0x000fea0003800000 */
[----:B------:R-:W0:Y:S01]  /*0100*/  LDCU UR12, c[0x0][0x39c] ;  /* 0x00007380ff0c77ac */ /* 0x000e220008000800 */
[----:B------:R-:W-:Y:S01]  /*0110*/  HFMA2 R19, -RZ, RZ, 0, 0 ;  /* 0x00000000ff137431 */ /* 0x000fe200000001ff */
[----:B------:R-:W1:Y:S01]  /*0120*/  LDCU.64 UR10, c[0x0][0x358] ;  /* 0x00006b00ff0a77ac */ /* 0x000e620008000a00 */
[----:B0-----:R-:W-:-:S04]  /*0130*/  UIMAD UR4, UR4, UR12, URZ ;  /* 0x0000000c040472a4 */ /* 0x001fc8000f8e02ff */
[----:B------:R-:W-:-:S04]  /*0140*/  UIADD3 UR8, UPT, UPT, UR4, -0x1, UR12 ;  /* 0xffffffff04087890 */ /* 0x000fc8000fffe00c */
[----:B------:R-:W-:-:S09]  /*0150*/  UISETP.GE.AND UP0, UPT, UR4, UR8, UPT ;  /* 0x000000080400728c */ /* 0x000fd2000bf06270 */
[----:B-1----:R-:W-:Y:S05]  /*0160*/  BRA.U UP0, `(.L_x_0) ;  /* 0x0000000500907547 */ /* 0x002fea000b800000 */
[----:B------:R-:W0:Y:S01]  /*0170*/  S2UR UR7, SR_CgaCtaId ;  /* 0x00000000000779c3 */ /* 0x000e220000008800 */
[----:B------:R-:W-:Y:S01]  /*0180*/  UMOV UR5, 0x400 ;  /* 0x0000040000057882 */ /* 0x000fe20000000000 */
[----:B------:R-:W-:Y:S01]  /*0190*/  IMAD R5, R9, R2, R5 ;  /* 0x0000000209057224 */ /* 0x000fe200078e0205 */
[----:B------:R-:W-:Y:S01]  /*01a0*/  UIADD3 UR6, UPT, UPT, UR5, 0x1000, URZ ;  /* 0x0000100005067890 */ /* 0x000fe2000fffe0ff */
[----:B------:R-:W-:Y:S01]  /*01b0*/  IMAD R3, R3, UR12, R11 ;  /* 0x0000000c03037c24 */ /* 0x000fe2000f8e020b */
[----:B------:R-:W-:Y:S02]  /*01c0*/  MOV R17, UR4 ;  /* 0x0000000400117c02 */ /* 0x000fe40008000f00 */
[----:B------:R-:W-:Y:S01]  /*01d0*/  MOV R19, RZ ;  /* 0x000000ff00137202 */ /* 0x000fe20000000f00 */
[----:B------:R-:W1:Y:S08]  /*01e0*/  LDC.64 R22, c[0x0][0x380] ;  /* 0x0000e000ff167b82 */ /* 0x000e700000000a00 */
[----:B------:R-:W2:Y:S01]  /*01f0*/  LDC.64 R20, c[0x0][0x388] ;  /* 0x0000e200ff147b82 */ /* 0x000ea20000000a00 */
[----:B0-----:R-:W-:-:S02]  /*0200*/  ULEA UR5, UR7, UR5, 0x18 ;  /* 0x0000000507057291 */ /* 0x001fc4000f8ec0ff */
[----:B------:R-:W-:-:S04]  /*0210*/  ULEA UR6, UR7, UR6, 0x18 ;  /* 0x0000000607067291 */ /* 0x000fc8000f8ec0ff */
[----:B------:R-:W-:Y:S02]  /*0220*/  LEA R16, R9, UR5, 0x7 ;  /* 0x0000000509107c11 */ /* 0x000fe4000f8e38ff */
[C---:B------:R-:W-:Y:S02]  /*0230*/  LEA R6, R11.reuse, UR6, 0x2 ;  /* 0x000000060b067c11 */ /* 0x040fe4000f8e10ff */
[----:B------:R-:W-:Y:S02]  /*0240*/  LEA R7, R11, R16, 0x2 ;  /* 0x000000100b077211 */ /* 0x000fe400078e10ff */
[----:B------:R-:W-:-:S07]  /*0250*/  LEA R4, R9, R6, 0x7 ;  /* 0x0000000609047211 */ /* 0x000fce00078e38ff */
.L_x_1:
[----:B-1----:R-:W-:-:S04]  /*0260*/  IMAD.WIDE.U32 R8, R3, 0x4, R22 ;  /* 0x0000000403087825 */ /* 0x002fc800078e0016 */
[----:B--2---:R-:W-:Y:S02]  /*0270*/  IMAD.WIDE.U32 R10, R5, 0x4, R20 ;  /* 0x00000004050a7825 */ /* 0x004fe400078e0014 */
[----:B------:R-:W2:Y:S04]  /*0280*/  LDG.E R8, desc[UR10][R8.64] ;  /* 0x0000000a08087981 */ /* 0x000ea8000c1e1900 */
[----:B------:R-:W3:Y:S01]  /*0290*/  LDG.E R27, desc[UR10][R10.64] ;  /* 0x0000000a0a1b7981 */ /* 0x000ee2000c1e1900 */
[----:B------:R-:W-:Y:S01]  /*02a0*/  IADD3 R17, PT, PT, R0, R17, RZ ;  /* 0x0000001100117210 */ /* 0x000fe20007ffe0ff */
[----:B------:R-:W-:Y:S01]  /*02b0*/  IMAD R5, R2, UR9, R5 ;  /* 0x0000000902057c24 */ /* 0x000fe2000f8e0205 */
[----:B------:R-:W-:Y:S02]  /*02c0*/  IADD3 R3, PT, PT, R0, R3, RZ ;  /* 0x0000000300037210 */ /* 0x000fe40007ffe0ff */
[----:B------:R-:W-:Y:S01]  /*02d0*/  ISETP.GE.AND P0, PT, R17, UR8, PT ;  /* 0x0000000811007c0c */ /* 0x000fe2000bf06270 */
[----:B--2---:R-:W-:Y:S04]  /*02e0*/  STS [R7], R8 ;  /* 0x0000000807007388 */ /* 0x004fe80000000800 */
[----:B---3--:R-:W-:Y:S01]  /*02f0*/  STS [R4], R27 ;  /* 0x0000001b04007388 */ /* 0x008fe20000000800 */
[----:B------:R-:W-:Y:S06]  /*0300*/  BAR.SYNC.DEFER_BLOCKING 0x0 ;  /* 0x0000000000007b1d */ /* 0x000fec0000010000 */
[----:B------:R-:W-:Y:S04]  /*0310*/  LDS R24, [R6] ;  /* 0x0000000006187984 */ /* 0x000fe80000000800 */
[----:B------:R-:W0:Y:S04]  /*0320*/  LDS.128 R12, [R16] ;  /* 0x00000000100c7984 */ /* 0x000e280000000c00 */
[----:B------:R-:W1:Y:S04]  /*0330*/  LDS R29, [R6+0x80] ;  /* 0x00008000061d7984 */ /* 0x000e680000000800 */
[----:B------:R-:W2:Y:S04]  /*0340*/  LDS R25, [R6+0x100] ;  /* 0x0001000006197984 */ /* 0x000ea80000000800 */
[----:B------:R-:W-:Y:S01]  /*0350*/  LDS.128 R8, [R16+0x10] ;  /* 0x0000100010087984 */ /* 0x000fe20000000c00 */
[----:B0-----:R-:W-:-:S03]  /*0360*/  FFMA R12, R12, R24, R19 ;  /* 0x000000180c0c7223 */ /* 0x001fc60000000013 */
[----:B------:R-:W0:Y:S01]  /*0370*/  LDS R19, [R6+0x180] ;  /* 0x0001800006137984 */ /* 0x000e220000000800 */
[----:B-1----:R-:W-:-:S03]  /*0380*/  FFMA R24, R29, R13, R12 ;  /* 0x0000000d1d187223 */ /* 0x002fc6000000000c */
[----:B------:R-:W1:Y:S01]  /*0390*/  LDS R13, [R6+0x200] ;  /* 0x00020000060d7984 */ /* 0x000e620000000800 */
[----:B--2---:R-:W-:-:S03]  /*03a0*/  FFMA R14, R25, R14, R24 ;  /* 0x0000000e190e7223 */ /* 0x004fc60000000018 */
[----:B------:R-:W2:Y:S04]  /*03b0*/  LDS R12, [R6+0x280] ;  /* 0x00028000060c7984 */ /* 0x000ea80000000800 */
[----:B------:R-:W-:Y:S01]  /*03c0*/  LDS R25, [R6+0x380] ;  /* 0x0003800006197984 */ /* 0x000fe20000000800 */
[----:B0-----:R-:W-:-:S03]  /*03d0*/  FFMA R15, R19, R15, R14 ;  /* 0x0000000f130f7223 */ /* 0x001fc6000000000e */
[----:B------:R-:W0:Y:S01]  /*03e0*/  LDS R19, [R6+0x300] ;  /* 0x0003000006137984 */ /* 0x000e220000000800 */
[----:B-1----:R-:W-:-:S03]  /*03f0*/  FFMA R13, R8, R13, R15 ;  /* 0x0000000d080d7223 */ /* 0x002fc6000000000f */
[----:B------:R-:W-:Y:S01]  /*0400*/  LDS R8, [R6+0x480] ;  /* 0x0004800006087984 */ /* 0x000fe20000000800 */
[----:B--2---:R-:W-:-:S03]  /*0410*/  FFMA R24, R12, R9, R13 ;  /* 0x000000090c187223 */ /* 0x004fc6000000000d */
[----:B------:R-:W-:Y:S04]  /*0420*/  LDS R9, [R6+0x400] ;  /* 0x0004000006097984 */ /* 0x000fe80000000800 */
[----:B------:R-:W1:Y:S01]  /*0430*/  LDS.128 R12, [R16+0x20] ;  /* 0x00002000100c7984 */ /* 0x000e620000000c00 */
[----:B0-----:R-:W-:-:S03]  /*0440*/  FFMA R10, R19, R10, R24 ;  /* 0x0000000a130a7223 */ /* 0x001fc60000000018 */
[----:B------:R-:W0:Y:S01]  /*0450*/  LDS R19, [R6+0x500] ;  /* 0x0005000006137984 */ /* 0x000e220000000800 */
[----:B------:R-:W-:-:S03]  /*0460*/  FFMA R11, R25, R11, R10 ;  /* 0x0000000b190b7223 */ /* 0x000fc6000000000a */
[----:B------:R-:W2:Y:S01]  /*0470*/  LDS R25, [R6+0x580] ;  /* 0x0005800006197984 */ /* 0x000ea20000000800 */
[----:B-1----:R-:W-:-:S03]  /*0480*/  FFMA R9, R12, R9, R11 ;  /* 0x000000090c097223 */ /* 0x002fc6000000000b */
[----:B------:R-:W-:Y:S01]  /*0490*/  LDS R12, [R6+0x680] ;  /* 0x00068000060c7984 */ /* 0x000fe20000000800 */
[----:B------:R-:W-:-:S03]  /*04a0*/  FFMA R24, R8, R13, R9 ;  /* 0x0000000d08187223 */ /* 0x000fc60000000009 */
[----:B------:R-:W-:Y:S04]  /*04b0*/  LDS R13, [R6+0x600] ;  /* 0x00060000060d7984 */ /* 0x000fe80000000800 */
[----:B------:R-:W1:Y:S01]  /*04c0*/  LDS.128 R8, [R16+0x30] ;  /* 0x0000300010087984 */ /* 0x000e620000000c00 */
[----:B0-----:R-:W-:-:S03]  /*04d0*/  FFMA R14, R19, R14, R24 ;  /* 0x0000000e130e7223 */ /* 0x001fc60000000018 */
[----:B------:R-:W0:Y:S01]  /*04e0*/  LDS R19, [R6+0x700] ;  /* 0x0007000006137984 */ /* 0x000e220000000800 */
[----:B--2---:R-:W-:-:S03]  /*04f0*/  FFMA R15, R25, R15, R14 ;  /* 0x0000000f190f7223 */ /* 0x004fc6000000000e */
        /* <DEDUP_REMOVED lines=16> */
[----:B------:R-:W-:Y:S01]  /*0600*/  LDS R24, [R6+0xc80] ;  /* 0x000c800006187984 */ /* 0x000fe20000000800 */
[----:B--2---:R-:W-:-:S03]  /*0610*/  FFMA R15, R25, R15, R14 ;  /* 0x0000000f190f7223 */ /* 0x004fc6000000000e */
[----:B------:R-:W0:Y:S04]  /*0620*/  LDS R25, [R6+0xb00] ;  /* 0x000b000006197984 */ /* 0x000e280000000800 */
[----:B------:R-:W-:Y:S01]  /*0630*/  LDS R19, [R6+0xd00] ;  /* 0x000d000006137984 */ /* 0x000fe20000000800 */
[----:B-1----:R-:W-:-:S03]  /*0640*/  FFMA R13, R8, R13, R15 ;  /* 0x0000000d080d7223 */ /* 0x002fc6000000000f */
[----:B------:R-:W1:Y:S01]  /*0650*/  LDS R8, [R6+0xb80] ;  /* 0x000b800006087984 */ /* 0x000e620000000800 */
[----:B------:R-:W-:-:S03]  /*0660*/  FFMA R26, R12, R9, R13 ;  /* 0x000000090c1a7223 */ /* 0x000fc6000000000d */
[----:B------:R-:W-:Y:S04]  /*0670*/  LDS R9, [R6+0xc00] ;  /* 0x000c000006097984 */ /* 0x000fe80000000800 */
[----:B------:R-:W2:Y:S01]  /*0680*/  LDS.128 R12, [R16+0x60] ;  /* 0x00006000100c7984 */ /* 0x000ea20000000c00 */
[----:B0-----:R-:W-:-:S04]  /*0690*/  FFMA R25, R25, R10, R26 ;  /* 0x0000000a19197223 */ /* 0x001fc8000000001a */
[----:B-1----:R-:W-:Y:S02]  /*06a0*/  FFMA R11, R8, R11, R25 ;  /* 0x0000000b080b7223 */ /* 0x002fe40000000019 */
[----:B------:R-:W-:Y:S02]  /*06b0*/  LDS R25, [R6+0xf80] ;  /* 0x000f800006197984 */ /* 0x000fe40000000800 */
[----:B--2---:R-:W-:Y:S02]  /*06c0*/  FFMA R9, R12, R9, R11 ;  /* 0x000000090c097223 */ /* 0x004fe4000000000b */
[----:B------:R-:W0:Y:S02]  /*06d0*/  LDS R12, [R6+0xd80] ;  /* 0x000d8000060c7984 */ /* 0x000e240000000800 */
[----:B------:R-:W-:Y:S02]  /*06e0*/  FFMA R26, R24, R13, R9 ;  /* 0x0000000d181a7223 */ /* 0x000fe40000000009 */
[----:B------:R-:W-:Y:S02]  /*06f0*/  LDS R13, [R6+0xe00] ;  /* 0x000e0000060d7984 */ /* 0x000fe40000000800 */
[----:B------:R-:W-:-:S02]  /*0700*/  FFMA R19, R19, R14, R26 ;  /* 0x0000000e13137223 */ /* 0x000fc4000000001a */
[----:B------:R-:W1:Y:S04]  /*0710*/  LDS.128 R8, [R16+0x70] ;  /* 0x0000700010087984 */ /* 0x000e680000000c00 */
[----:B------:R-:W2:Y:S04]  /*0720*/  LDS R24, [R6+0xe80] ;  /* 0x000e800006187984 */ /* 0x000ea80000000800 */
[----:B------:R-:W3:Y:S01]  /*0730*/  LDS R14, [R6+0xf00] ;  /* 0x000f0000060e7984 */ /* 0x000ee20000000800 */
[----:B0-----:R-:W-:-:S04]  /*0740*/  FFMA R15, R12, R15, R19 ;  /* 0x0000000f0c0f7223 */ /* 0x001fc80000000013 */
[----:B-1----:R-:W-:-:S04]  /*0750*/  FFMA R13, R8, R13, R15 ;  /* 0x0000000d080d7223 */ /* 0x002fc8000000000f */
[----:B--2---:R-:W-:-:S04]  /*0760*/  FFMA R9, R24, R9, R13 ;  /* 0x0000000918097223 */ /* 0x004fc8000000000d */
[----:B---3--:R-:W-:-:S04]  /*0770*/  FFMA R10, R14, R10, R9 ;  /* 0x0000000a0e0a7223 */ /* 0x008fc80000000009 */
[----:B------:R-:W-:Y:S01]  /*0780*/  FFMA R19, R25, R11, R10 ;  /* 0x0000000b19137223 */ /* 0x000fe2000000000a */
[----:B------:R-:W-:Y:S06]  /*0790*/  BAR.SYNC.DEFER_BLOCKING 0x0 ;  /* 0x0000000000007b1d */ /* 0x000fec0000010000 */
[----:B------:R-:W-:Y:S05]  /*07a0*/  @!P0 BRA `(.L_x_1) ;  /* 0xfffffff800ac8947 */ /* 0x000fea000383ffff */
.L_x_0:
[----:B------:R-:W0:Y:S02]  /*07b0*/  LDC.64 R2, c[0x0][0x390] ;  /* 0x0000e400ff027b82 */ /* 0x000e240000000a00 */
[----:B0-----:R-:W-:-:S05]  /*07c0*/  IMAD.WIDE.U32 R2, R18, 0x4, R2 ;  /* 0x0000000412027825 */ /* 0x001fca00078e0002 */
[----:B------:R-:W-:Y:S01]  /*07d0*/  STG.E desc[UR10][R2.64], R19 ;  /* 0x0000001302007986 */ /* 0x000fe2000c10190a */
[----:B------:R-:W-:Y:S05]  /*07e0*/  EXIT ;  /* 0x000000000000794d */ /* 0x000fea0003800000 */
.L_x_2:
[----:B------:R-:W-:-:S00]  /*07f0*/  BRA `(.L_x_2) ;  /* 0xfffffffc00fc7947 */ /* 0x000fc0000383ffff */
[----:B------:R-:W-:-:S00]  /*0800*/  NOP ;  /* 0x0000000000007918 */ /* 0x000fc00000000000 */
[----:B------:R-:W-:-:S00]  /*0810*/  NOP ;  /* 0x0000000000007918 */ /* 0x000fc00000000000 */
[----:B------:R-:W-:-:S00]  /*0820*/  NOP ;  /* 0x0000000000007918 */ /* 0x000fc00000000000 */
[----:B------:R-:W-:-:S00]  /*0830*/  NOP ;  /* 0x0000000000007918 */ /* 0x000fc00000000000 */
[----:B------:R-:W-:-:S00]  /*0840*/  NOP ;  /* 0x0000000000007918 */ /* 0x000fc00000000000 */
[----:B------:R-:W-:-:S00]  /*0850*/  NOP ;  /* 0x0000000000007918 */ /* 0x000fc00000000000 */
[----:B------:R-:W-:-:S00]  /*0860*/  NOP ;  /* 0x0000000000007918 */ /* 0x000fc00000000000 */
[----:B------:R-:W-:-:S00]  /*0870*/  NOP ;  /* 0x0000000000007918 */ /* 0x000fc00000000000 */
.L_x_3:


//--------------------- .nv.shared._Z24matrixMulOnGPUWithSharedPfS_S_jjj --------------------------
	.section	.nv.shared._Z24matrixMulOnGPUWithSharedPfS_S_jjj,"aw",@nobits
	.sectionflags	@""
	.align	4
.nv.shared._Z24matrixMulOnGPUWithSharedPfS_S_jjj:
	.zero		9216


//--------------------- .nv.shared.reserved.0     --------------------------
	.section	.nv.shared.reserved.0,"aw",@nobits
	.weak		__nv_reservedSMEM_offset_0_alias
	.size		__nv_reservedSMEM_offset_0_alias, 0, 64
	.other		__nv_reservedSMEM_offset_0_alias,@"STO_CUDA_RESERVED_SHARED STV_DEFAULT"
__nv_reservedSMEM_offset_0_alias:
	.zero		0
	.zero		64


//--------------------- .nv.constant0._Z24matrixMulOnGPUWithSharedPfS_S_jjj --------------------------
	.section	.nv.constant0._Z24matrixMulOnGPUWithSharedPfS_S_jjj,"a",@progbits
	.sectionflags	@""
	.align	4
.nv.constant0._Z24matrixMulOnGPUWithSharedPfS_S_jjj:
	.zero		932


//--------------------- SYMBOLS --------------------------

	.type		.nv.reservedSmem.offset0,@object
	.size		.nv.reservedSmem.offset0,0x4
	.type		.nv.reservedSmem.cap,@object
	.size		.nv.reservedSmem.cap,0x4
